//
// Generated by NVIDIA NVVM Compiler
//
// Compiler Build ID: CL-36424714
// Cuda compilation tools, release 13.0, V13.0.88
// Based on NVVM 20.0.0
//

.version 9.0
.target sm_100
.address_size 64

	// .globl	_Z13testKernelPtrPKiS0_i

.visible .entry _Z13testKernelPtrPKiS0_i(
	.param .u64 .ptr .align 1 _Z13testKernelPtrPKiS0_i_param_0,
	.param .u64 .ptr .align 1 _Z13testKernelPtrPKiS0_i_param_1,
	.param .u32 _Z13testKernelPtrPKiS0_i_param_2
)
{


	ret;

}
	// .globl	_Z10testKerneliii
.visible .entry _Z10testKerneliii(
	.param .u32 _Z10testKerneliii_param_0,
	.param .u32 _Z10testKerneliii_param_1,
	.param .u32 _Z10testKerneliii_param_2
)
{


	ret;

}
	// .globl	_Z12helloFromGPUi
.visible .entry _Z12helloFromGPUi(
	.param .u32 _Z12helloFromGPUi_param_0
)
{


	ret;

}
	// .globl	_Z12helloFromGPUv
.visible .entry _Z12helloFromGPUv()
{


	ret;

}
	// .globl	_Z13helloFromGPU2v
.visible .entry _Z13helloFromGPU2v()
{


	ret;

}
	// .globl	_Z10foo_kerneliii
.visible .entry _Z10foo_kerneliii(
	.param .u32 _Z10foo_kerneliii_param_0,
	.param .u32 _Z10foo_kerneliii_param_1,
	.param .u32 _Z10foo_kerneliii_param_2
)
{


	ret;

}
	// .globl	_Z11foo_kernel3Pi
.visible .entry _Z11foo_kernel3Pi(
	.param .u64 .ptr .align 1 _Z11foo_kernel3Pi_param_0
)
{


	ret;

}
	// .globl	_Z11foo_kernel5j
.visible .entry _Z11foo_kernel5j(
	.param .u32 _Z11foo_kernel5j_param_0
)
{


	ret;

}


// ===== COMPILED SASS (sm_100) =====

	.target	sm_100

	.elftype	@"ET_EXEC"


//--------------------- .note.nv.tkinfo           --------------------------
	.section	.note.nv.tkinfo,"",@"SHT_NOTE"
	.sectionflags	@"SHF_NOTE_NV_TKINFO"
	.tkinfo
        /*0018*/ 	.word	0x00000002
        /*0030*/ 	.string	""
        /*0030*/ 	.string	"ptxas"
        /*0030*/ 	.string	"Cuda compilation tools, release 13.0, V13.0.88"
        /*0030*/ 	.string	"Build cuda_13.0.r13.0/compiler.36424714_0"
        /*0030*/ 	.string	"-arch sm_100 -m 64 "



//--------------------- .note.nv.cuinfo           --------------------------
	.section	.note.nv.cuinfo,"",@"SHT_NOTE"
	.sectionflags	@"SHF_NOTE_NV_CUINFO"
        /*0018*/ 	.short	0x0002
        /*001a*/ 	.short	0x0064
        /*001c*/ 	.short	0x0082
	.zero		2


//--------------------- .nv.info                  --------------------------
	.section	.nv.info,"",@"SHT_CUDA_INFO"
	.align	4


	//----- nvinfo : EIATTR_REGCOUNT
	.align		4
        /*0000*/ 	.byte	0x04, 0x2f
        /*0002*/ 	.short	(.L_1 - .L_0)
	.align		4
.L_0:
        /*0004*/ 	.word	index@(_Z13testKernelPtrPKiS0_i)
        /*0008*/ 	.word	0x00000004


	//----- nvinfo : EIATTR_FRAME_SIZE
	.align		4
.L_1:
        /*000c*/ 	.byte	0x04, 0x11
        /*000e*/ 	.short	(.L_3 - .L_2)
	.align		4
.L_2:
        /*0010*/ 	.word	index@(_Z13testKernelPtrPKiS0_i)
        /*0014*/ 	.word	0x00000000


	//----- nvinfo : EIATTR_REGCOUNT
	.align		4
.L_3:
        /*0018*/ 	.byte	0x04, 0x2f
        /*001a*/ 	.short	(.L_5 - .L_4)
	.align		4
.L_4:
        /*001c*/ 	.word	index@(_Z10testKerneliii)
        /*0020*/ 	.word	0x00000004


	//----- nvinfo : EIATTR_FRAME_SIZE
	.align		4
.L_5:
        /*0024*/ 	.byte	0x04, 0x11
        /*0026*/ 	.short	(.L_7 - .L_6)
	.align		4
.L_6:
        /*0028*/ 	.word	index@(_Z10testKerneliii)
        /*002c*/ 	.word	0x00000000


	//----- nvinfo : EIATTR_REGCOUNT
	.align		4
.L_7:
        /*0030*/ 	.byte	0x04, 0x2f
        /*0032*/ 	.short	(.L_9 - .L_8)
	.align		4
.L_8:
        /*0034*/ 	.word	index@(_Z12helloFromGPUi)
        /*0038*/ 	.word	0x00000004


	//----- nvinfo : EIATTR_FRAME_SIZE
	.align		4
.L_9:
        /*003c*/ 	.byte	0x04, 0x11
        /*003e*/ 	.short	(.L_11 - .L_10)
	.align		4
.L_10:
        /*0040*/ 	.word	index@(_Z12helloFromGPUi)
        /*0044*/ 	.word	0x00000000


	//----- nvinfo : EIATTR_REGCOUNT
	.align		4
.L_11:
        /*0048*/ 	.byte	0x04, 0x2f
        /*004a*/ 	.short	(.L_13 - .L_12)
	.align		4
.L_12:
        /*004c*/ 	.word	index@(_Z12helloFromGPUv)
        /*0050*/ 	.word	0x00000004


	//----- nvinfo : EIATTR_FRAME_SIZE
	.align		4
.L_13:
        /*0054*/ 	.byte	0x04, 0x11
        /*0056*/ 	.short	(.L_15 - .L_14)
	.align		4
.L_14:
        /*0058*/ 	.word	index@(_Z12helloFromGPUv)
        /*005c*/ 	.word	0x00000000


	//----- nvinfo : EIATTR_REGCOUNT
	.align		4
.L_15:
        /*0060*/ 	.byte	0x04, 0x2f
        /*0062*/ 	.short	(.L_17 - .L_16)
	.align		4
.L_16:
        /*0064*/ 	.word	index@(_Z13helloFromGPU2v)
        /*0068*/ 	.word	0x00000004


	//----- nvinfo : EIATTR_FRAME_SIZE
	.align		4
.L_17:
        /*006c*/ 	.byte	0x04, 0x11
        /*006e*/ 	.short	(.L_19 - .L_18)
	.align		4
.L_18:
        /*0070*/ 	.word	index@(_Z13helloFromGPU2v)
        /*0074*/ 	.word	0x00000000


	//----- nvinfo : EIATTR_REGCOUNT
	.align		4
.L_19:
        /*0078*/ 	.byte	0x04, 0x2f
        /*007a*/ 	.short	(.L_21 - .L_20)
	.align		4
.L_20:
        /*007c*/ 	.word	index@(_Z10foo_kerneliii)
        /*0080*/ 	.word	0x00000004


	//----- nvinfo : EIATTR_FRAME_SIZE
	.align		4
.L_21:
        /*0084*/ 	.byte	0x04, 0x11
        /*0086*/ 	.short	(.L_23 - .L_22)
	.align		4
.L_22:
        /*0088*/ 	.word	index@(_Z10foo_kerneliii)
        /*008c*/ 	.word	0x00000000


	//----- nvinfo : EIATTR_REGCOUNT
	.align		4
.L_23:
        /*0090*/ 	.byte	0x04, 0x2f
        /*0092*/ 	.short	(.L_25 - .L_24)
	.align		4
.L_24:
        /*0094*/ 	.word	index@(_Z11foo_kernel3Pi)
        /*0098*/ 	.word	0x00000004


	//----- nvinfo : EIATTR_FRAME_SIZE
	.align		4
.L_25:
        /*009c*/ 	.byte	0x04, 0x11
        /*009e*/ 	.short	(.L_27 - .L_26)
	.align		4
.L_26:
        /*00a0*/ 	.word	index@(_Z11foo_kernel3Pi)
        /*00a4*/ 	.word	0x00000000


	//----- nvinfo : EIATTR_REGCOUNT
	.align		4
.L_27:
        /*00a8*/ 	.byte	0x04, 0x2f
        /*00aa*/ 	.short	(.L_29 - .L_28)
	.align		4
.L_28:
        /*00ac*/ 	.word	index@(_Z11foo_kernel5j)
        /*00b0*/ 	.word	0x00000004


	//----- nvinfo : EIATTR_FRAME_SIZE
	.align		4
.L_29:
        /*00b4*/ 	.byte	0x04, 0x11
        /*00b6*/ 	.short	(.L_31 - .L_30)
	.align		4
.L_30:
        /*00b8*/ 	.word	index@(_Z11foo_kernel5j)
        /*00bc*/ 	.word	0x00000000


	//----- nvinfo : EIATTR_MIN_STACK_SIZE
	.align		4
.L_31:
        /*00c0*/ 	.byte	0x04, 0x12
        /*00c2*/ 	.short	(.L_33 - .L_32)
	.align		4
.L_32:
        /*00c4*/ 	.word	index@(_Z11foo_kernel5j)
        /*00c8*/ 	.word	0x00000000


	//----- nvinfo : EIATTR_MIN_STACK_SIZE
	.align		4
.L_33:
        /*00cc*/ 	.byte	0x04, 0x12
        /*00ce*/ 	.short	(.L_35 - .L_34)
	.align		4
.L_34:
        /*00d0*/ 	.word	index@(_Z11foo_kernel3Pi)
        /*00d4*/ 	.word	0x00000000


	//----- nvinfo : EIATTR_MIN_STACK_SIZE
	.align		4
.L_35:
        /*00d8*/ 	.byte	0x04, 0x12
        /*00da*/ 	.short	(.L_37 - .L_36)
	.align		4
.L_36:
        /*00dc*/ 	.word	index@(_Z10foo_kerneliii)
        /*00e0*/ 	.word	0x00000000


	//----- nvinfo : EIATTR_MIN_STACK_SIZE
	.align		4
.L_37:
        /*00e4*/ 	.byte	0x04, 0x12
        /*00e6*/ 	.short	(.L_39 - .L_38)
	.align		4
.L_38:
        /*00e8*/ 	.word	index@(_Z13helloFromGPU2v)
        /*00ec*/ 	.word	0x00000000


	//----- nvinfo : EIATTR_MIN_STACK_SIZE
	.align		4
.L_39:
        /*00f0*/ 	.byte	0x04, 0x12
        /*00f2*/ 	.short	(.L_41 - .L_40)
	.align		4
.L_40:
        /*00f4*/ 	.word	index@(_Z12helloFromGPUv)
        /*00f8*/ 	.word	0x00000000


	//----- nvinfo : EIATTR_MIN_STACK_SIZE
	.align		4
.L_41:
        /*00fc*/ 	.byte	0x04, 0x12
        /*00fe*/ 	.short	(.L_43 - .L_42)
	.align		4
.L_42:
        /*0100*/ 	.word	index@(_Z12helloFromGPUi)
        /*0104*/ 	.word	0x00000000


	//----- nvinfo : EIATTR_MIN_STACK_SIZE
	.align		4
.L_43:
        /*0108*/ 	.byte	0x04, 0x12
        /*010a*/ 	.short	(.L_45 - .L_44)
	.align		4
.L_44:
        /*010c*/ 	.word	index@(_Z10testKerneliii)
        /*0110*/ 	.word	0x00000000


	//----- nvinfo : EIATTR_MIN_STACK_SIZE
	.align		4
.L_45:
        /*0114*/ 	.byte	0x04, 0x12
        /*0116*/ 	.short	(.L_47 - .L_46)
	.align		4
.L_46:
        /*0118*/ 	.word	index@(_Z13testKernelPtrPKiS0_i)
        /*011c*/ 	.word	0x00000000
.L_47:


//--------------------- .nv.compat                --------------------------
	.section	.nv.compat,"",@"SHT_CUDA_COMPAT_INFO"
	.align	4
        /*0000*/ 	.byte	0x02, 0x09, 0x00, 0x00, 0x02, 0x02, 0x01, 0x00, 0x02, 0x05, 0x05, 0x00, 0x03, 0x07, 0x01, 0x01
        /*0010*/ 	.byte	0x02, 0x03, 0x00, 0x00, 0x02, 0x06, 0x01, 0x00, 0x04, 0x0b, 0x08, 0x00, 0x09, 0x00, 0x00, 0x00
        /*0020*/ 	.byte	0x00, 0x00, 0x00, 0x00


//--------------------- .nv.info._Z11foo_kernel5j --------------------------
	.section	.nv.info._Z11foo_kernel5j,"",@"SHT_CUDA_INFO"
	.sectionflags	@""
	.align	4


	//----- nvinfo : EIATTR_CUDA_API_VERSION
	.align		4
        /*0000*/ 	.byte	0x04, 0x37
        /*0002*/ 	.short	(.L_49 - .L_48)
.L_48:
        /*0004*/ 	.word	0x00000082


	//----- nvinfo : EIATTR_KPARAM_INFO
	.align		4
.L_49:
        /*0008*/ 	.byte	0x04, 0x17
        /*000a*/ 	.short	(.L_51 - .L_50)
.L_50:
        /*000c*/ 	.word	0x00000000
        /*0010*/ 	.short	0x0000
        /*0012*/ 	.short	0x0000
        /*0014*/ 	.byte	0x00, 0xf0, 0x11, 0x00


	//----- nvinfo : EIATTR_SPARSE_MMA_MASK
	.align		4
.L_51:
        /*0018*/ 	.byte	0x03, 0x50
        /*001a*/ 	.short	0x0000


	//----- nvinfo : EIATTR_MAXREG_COUNT
	.align		4
        /*001c*/ 	.byte	0x03, 0x1b
        /*001e*/ 	.short	0x00ff


	//----- nvinfo : EIATTR_MERCURY_ISA_VERSION
	.align		4
        /*0020*/ 	.byte	0x03, 0x5f
        /*0022*/ 	.short	0x0101


	//----- nvinfo : EIATTR_VRC_CTA_INIT_COUNT
	.align		4
        /*0024*/ 	.byte	0x02, 0x4a
	.zero		1
	.zero		1


	//----- nvinfo : EIATTR_EXIT_INSTR_OFFSETS
	.align		4
        /*0028*/ 	.byte	0x04, 0x1c
        /*002a*/ 	.short	(.L_53 - .L_52)


	//   ....[0]....
.L_52:
        /*002c*/ 	.word	0x00000010


	//----- nvinfo : EIATTR_CBANK_PARAM_SIZE
	.align		4
.L_53:
        /*0030*/ 	.byte	0x03, 0x19
        /*0032*/ 	.short	0x0004


	//----- nvinfo : EIATTR_PARAM_CBANK
	.align		4
        /*0034*/ 	.byte	0x04, 0x0a
        /*0036*/ 	.short	(.L_55 - .L_54)
	.align		4
.L_54:
        /*0038*/ 	.word	index@(.nv.constant0._Z11foo_kernel5j)
        /*003c*/ 	.short	0x0380
        /*003e*/ 	.short	0x0004


	//----- nvinfo : EIATTR_SW_WAR
	.align		4
.L_55:
        /*0040*/ 	.byte	0x04, 0x36
        /*0042*/ 	.short	(.L_57 - .L_56)
.L_56:
        /*0044*/ 	.word	0x00000008
.L_57:


//--------------------- .nv.info._Z11foo_kernel3Pi --------------------------
	.section	.nv.info._Z11foo_kernel3Pi,"",@"SHT_CUDA_INFO"
	.sectionflags	@""
	.align	4


	//----- nvinfo : EIATTR_CUDA_API_VERSION
	.align		4
        /*0000*/ 	.byte	0x04, 0x37
        /*0002*/ 	.short	(.L_59 - .L_58)
.L_58:
        /*0004*/ 	.word	0x00000082


	//----- nvinfo : EIATTR_KPARAM_INFO
	.align		4
.L_59:
        /*0008*/ 	.byte	0x04, 0x17
        /*000a*/ 	.short	(.L_61 - .L_60)
.L_60:
        /*000c*/ 	.word	0x00000000
        /*0010*/ 	.short	0x0000
        /*0012*/ 	.short	0x0000
        /*0014*/ 	.byte	0x00, 0xf5, 0x21, 0x00


	//----- nvinfo : EIATTR_SPARSE_MMA_MASK
	.align		4
.L_61:
        /*0018*/ 	.byte	0x03, 0x50
        /*001a*/ 	.short	0x0000


	//----- nvinfo : EIATTR_MAXREG_COUNT
	.align		4
        /*001c*/ 	.byte	0x03, 0x1b
        /*001e*/ 	.short	0x00ff


	//----- nvinfo : EIATTR_MERCURY_ISA_VERSION
	.align		4
        /*0020*/ 	.byte	0x03, 0x5f
        /*0022*/ 	.short	0x0101


	//----- nvinfo : EIATTR_VRC_CTA_INIT_COUNT
	.align		4
        /*0024*/ 	.byte	0x02, 0x4a
	.zero		1
	.zero		1


	//----- nvinfo : EIATTR_EXIT_INSTR_OFFSETS
	.align		4
        /*0028*/ 	.byte	0x04, 0x1c
        /*002a*/ 	.short	(.L_63 - .L_62)


	//   ....[0]....
.L_62:
        /*002c*/ 	.word	0x00000010


	//----- nvinfo : EIATTR_CBANK_PARAM_SIZE
	.align		4
.L_63:
        /*0030*/ 	.byte	0x03, 0x19
        /*0032*/ 	.short	0x0008


	//----- nvinfo : EIATTR_PARAM_CBANK
	.align		4
        /*0034*/ 	.byte	0x04, 0x0a
        /*0036*/ 	.short	(.L_65 - .L_64)
	.align		4
.L_64:
        /*0038*/ 	.word	index@(.nv.constant0._Z11foo_kernel3Pi)
        /*003c*/ 	.short	0x0380
        /*003e*/ 	.short	0x0008


	//----- nvinfo : EIATTR_SW_WAR
	.align		4
.L_65:
        /*0040*/ 	.byte	0x04, 0x36
        /*0042*/ 	.short	(.L_67 - .L_66)
.L_66:
        /*0044*/ 	.word	0x00000008
.L_67:


//--------------------- .nv.info._Z10foo_kerneliii --------------------------
	.section	.nv.info._Z10foo_kerneliii,"",@"SHT_CUDA_INFO"
	.sectionflags	@""
	.align	4


	//----- nvinfo : EIATTR_CUDA_API_VERSION
	.align		4
        /*0000*/ 	.byte	0x04, 0x37
        /*0002*/ 	.short	(.L_69 - .L_68)
.L_68:
        /*0004*/ 	.word	0x00000082


	//----- nvinfo : EIATTR_KPARAM_INFO
	.align		4
.L_69:
        /*0008*/ 	.byte	0x04, 0x17
        /*000a*/ 	.short	(.L_71 - .L_70)
.L_70:
        /*000c*/ 	.word	0x00000000
        /*0010*/ 	.short	0x0002
        /*0012*/ 	.short	0x0008
        /*0014*/ 	.byte	0x00, 0xf0, 0x11, 0x00


	//----- nvinfo : EIATTR_KPARAM_INFO
	.align		4
.L_71:
        /*0018*/ 	.byte	0x04, 0x17
        /*001a*/ 	.short	(.L_73 - .L_72)
.L_72:
        /*001c*/ 	.word	0x00000000
        /*0020*/ 	.short	0x0001
        /*0022*/ 	.short	0x0004
        /*0024*/ 	.byte	0x00, 0xf0, 0x11, 0x00


	//----- nvinfo : EIATTR_KPARAM_INFO
	.align		4
.L_73:
        /*0028*/ 	.byte	0x04, 0x17
        /*002a*/ 	.short	(.L_75 - .L_74)
.L_74:
        /*002c*/ 	.word	0x00000000
        /*0030*/ 	.short	0x0000
        /*0032*/ 	.short	0x0000
        /*0034*/ 	.byte	0x00, 0xf0, 0x11, 0x00


	//----- nvinfo : EIATTR_SPARSE_MMA_MASK
	.align		4
.L_75:
        /*0038*/ 	.byte	0x03, 0x50
        /*003a*/ 	.short	0x0000


	//----- nvinfo : EIATTR_MAXREG_COUNT
	.align		4
        /*003c*/ 	.byte	0x03, 0x1b
        /*003e*/ 	.short	0x00ff


	//----- nvinfo : EIATTR_MERCURY_ISA_VERSION
	.align		4
        /*0040*/ 	.byte	0x03, 0x5f
        /*0042*/ 	.short	0x0101


	//----- nvinfo : EIATTR_VRC_CTA_INIT_COUNT
	.align		4
        /*0044*/ 	.byte	0x02, 0x4a
	.zero		1
	.zero		1


	//----- nvinfo : EIATTR_EXIT_INSTR_OFFSETS
	.align		4
        /*0048*/ 	.byte	0x04, 0x1c
        /*004a*/ 	.short	(.L_77 - .L_76)


	//   ....[0]....
.L_76:
        /*004c*/ 	.word	0x00000010


	//----- nvinfo : EIATTR_CBANK_PARAM_SIZE
	.align		4
.L_77:
        /*0050*/ 	.byte	0x03, 0x19
        /*0052*/ 	.short	0x000c


	//----- nvinfo : EIATTR_PARAM_CBANK
	.align		4
        /*0054*/ 	.byte	0x04, 0x0a
        /*0056*/ 	.short	(.L_79 - .L_78)
	.align		4
.L_78:
        /*0058*/ 	.word	index@(.nv.constant0._Z10foo_kerneliii)
        /*005c*/ 	.short	0x0380
        /*005e*/ 	.short	0x000c


	//----- nvinfo : EIATTR_SW_WAR
	.align		4
.L_79:
        /*0060*/ 	.byte	0x04, 0x36
        /*0062*/ 	.short	(.L_81 - .L_80)
.L_80:
        /*0064*/ 	.word	0x00000008
.L_81:


//--------------------- .nv.info._Z13helloFromGPU2v --------------------------
	.section	.nv.info._Z13helloFromGPU2v,"",@"SHT_CUDA_INFO"
	.sectionflags	@""
	.align	4


	//----- nvinfo : EIATTR_CUDA_API_VERSION
	.align		4
        /*0000*/ 	.byte	0x04, 0x37
        /*0002*/ 	.short	(.L_83 - .L_82)
.L_82:
        /*0004*/ 	.word	0x00000082


	//----- nvinfo : EIATTR_SPARSE_MMA_MASK
	.align		4
.L_83:
        /*0008*/ 	.byte	0x03, 0x50
        /*000a*/ 	.short	0x0000


	//----- nvinfo : EIATTR_MAXREG_COUNT
	.align		4
        /*000c*/ 	.byte	0x03, 0x1b
        /*000e*/ 	.short	0x00ff


	//----- nvinfo : EIATTR_MERCURY_ISA_VERSION
	.align		4
        /*0010*/ 	.byte	0x03, 0x5f
        /*0012*/ 	.short	0x0101


	//----- nvinfo : EIATTR_VRC_CTA_INIT_COUNT
	.align		4
        /*0014*/ 	.byte	0x02, 0x4a
	.zero		1
	.zero		1


	//----- nvinfo : EIATTR_EXIT_INSTR_OFFSETS
	.align		4
        /*0018*/ 	.byte	0x04, 0x1c
        /*001a*/ 	.short	(.L_85 - .L_84)


	//   ....[0]....
.L_84:
        /*001c*/ 	.word	0x00000010


	//----- nvinfo : EIATTR_SW_WAR
	.align		4
.L_85:
        /*0020*/ 	.byte	0x04, 0x36
        /*0022*/ 	.short	(.L_87 - .L_86)
.L_86:
        /*0024*/ 	.word	0x00000008
.L_87:


//--------------------- .nv.info._Z12helloFromGPUv --------------------------
	.section	.nv.info._Z12helloFromGPUv,"",@"SHT_CUDA_INFO"
	.sectionflags	@""
	.align	4


	//----- nvinfo : EIATTR_CUDA_API_VERSION
	.align		4
        /*0000*/ 	.byte	0x04, 0x37
        /*0002*/ 	.short	(.L_89 - .L_88)
.L_88:
        /*0004*/ 	.word	0x00000082


	//----- nvinfo : EIATTR_SPARSE_MMA_MASK
	.align		4
.L_89:
        /*0008*/ 	.byte	0x03, 0x50
        /*000a*/ 	.short	0x0000


	//----- nvinfo : EIATTR_MAXREG_COUNT
	.align		4
        /*000c*/ 	.byte	0x03, 0x1b
        /*000e*/ 	.short	0x00ff


	//----- nvinfo : EIATTR_MERCURY_ISA_VERSION
	.align		4
        /*0010*/ 	.byte	0x03, 0x5f
        /*0012*/ 	.short	0x0101


	//----- nvinfo : EIATTR_VRC_CTA_INIT_COUNT
	.align		4
        /*0014*/ 	.byte	0x02, 0x4a
	.zero		1
	.zero		1


	//----- nvinfo : EIATTR_EXIT_INSTR_OFFSETS
	.align		4
        /*0018*/ 	.byte	0x04, 0x1c
        /*001a*/ 	.short	(.L_91 - .L_90)


	//   ....[0]....
.L_90:
        /*001c*/ 	.word	0x00000010


	//----- nvinfo : EIATTR_SW_WAR
	.align		4
.L_91:
        /*0020*/ 	.byte	0x04, 0x36
        /*0022*/ 	.short	(.L_93 - .L_92)
.L_92:
        /*0024*/ 	.word	0x00000008
.L_93:


//--------------------- .nv.info._Z12helloFromGPUi --------------------------
	.section	.nv.info._Z12helloFromGPUi,"",@"SHT_CUDA_INFO"
	.sectionflags	@""
	.align	4


	//----- nvinfo : EIATTR_CUDA_API_VERSION
	.align		4
        /*0000*/ 	.byte	0x04, 0x37
        /*0002*/ 	.short	(.L_95 - .L_94)
.L_94:
        /*0004*/ 	.word	0x00000082


	//----- nvinfo : EIATTR_KPARAM_INFO
	.align		4
.L_95:
        /*0008*/ 	.byte	0x04, 0x17
        /*000a*/ 	.short	(.L_97 - .L_96)
.L_96:
        /*000c*/ 	.word	0x00000000
        /*0010*/ 	.short	0x0000
        /*0012*/ 	.short	0x0000
        /*0014*/ 	.byte	0x00, 0xf0, 0x11, 0x00


	//----- nvinfo : EIATTR_SPARSE_MMA_MASK
	.align		4
.L_97:
        /*0018*/ 	.byte	0x03, 0x50
        /*001a*/ 	.short	0x0000


	//----- nvinfo : EIATTR_MAXREG_COUNT
	.align		4
        /*001c*/ 	.byte	0x03, 0x1b
        /*001e*/ 	.short	0x00ff


	//----- nvinfo : EIATTR_MERCURY_ISA_VERSION
	.align		4
        /*0020*/ 	.byte	0x03, 0x5f
        /*0022*/ 	.short	0x0101


	//----- nvinfo : EIATTR_VRC_CTA_INIT_COUNT
	.align		4
        /*0024*/ 	.byte	0x02, 0x4a
	.zero		1
	.zero		1


	//----- nvinfo : EIATTR_EXIT_INSTR_OFFSETS
	.align		4
        /*0028*/ 	.byte	0x04, 0x1c
        /*002a*/ 	.short	(.L_99 - .L_98)


	//   ....[0]....
.L_98:
        /*002c*/ 	.word	0x00000010


	//----- nvinfo : EIATTR_CBANK_PARAM_SIZE
	.align		4
.L_99:
        /*0030*/ 	.byte	0x03, 0x19
        /*0032*/ 	.short	0x0004


	//----- nvinfo : EIATTR_PARAM_CBANK
	.align		4
        /*0034*/ 	.byte	0x04, 0x0a
        /*0036*/ 	.short	(.L_101 - .L_100)
	.align		4
.L_100:
        /*0038*/ 	.word	index@(.nv.constant0._Z12helloFromGPUi)
        /*003c*/ 	.short	0x0380
        /*003e*/ 	.short	0x0004


	//----- nvinfo : EIATTR_SW_WAR
	.align		4
.L_101:
        /*0040*/ 	.byte	0x04, 0x36
        /*0042*/ 	.short	(.L_103 - .L_102)
.L_102:
        /*0044*/ 	.word	0x00000008
.L_103:


//--------------------- .nv.info._Z10testKerneliii --------------------------
	.section	.nv.info._Z10testKerneliii,"",@"SHT_CUDA_INFO"
	.sectionflags	@""
	.align	4


	//----- nvinfo : EIATTR_CUDA_API_VERSION
	.align		4
        /*0000*/ 	.byte	0x04, 0x37
        /*0002*/ 	.short	(.L_105 - .L_104)
.L_104:
        /*0004*/ 	.word	0x00000082


	//----- nvinfo : EIATTR_KPARAM_INFO
	.align		4
.L_105:
        /*0008*/ 	.byte	0x04, 0x17
        /*000a*/ 	.short	(.L_107 - .L_106)
.L_106:
        /*000c*/ 	.word	0x00000000
        /*0010*/ 	.short	0x0002
        /*0012*/ 	.short	0x0008
        /*0014*/ 	.byte	0x00, 0xf0, 0x11, 0x00


	//----- nvinfo : EIATTR_KPARAM_INFO
	.align		4
.L_107:
        /*0018*/ 	.byte	0x04, 0x17
        /*001a*/ 	.short	(.L_109 - .L_108)
.L_108:
        /*001c*/ 	.word	0x00000000
        /*0020*/ 	.short	0x0001
        /*0022*/ 	.short	0x0004
        /*0024*/ 	.byte	0x00, 0xf0, 0x11, 0x00


	//----- nvinfo : EIATTR_KPARAM_INFO
	.align		4
.L_109:
        /*0028*/ 	.byte	0x04, 0x17
        /*002a*/ 	.short	(.L_111 - .L_110)
.L_110:
        /*002c*/ 	.word	0x00000000
        /*0030*/ 	.short	0x0000
        /*0032*/ 	.short	0x0000
        /*0034*/ 	.byte	0x00, 0xf0, 0x11, 0x00


	//----- nvinfo : EIATTR_SPARSE_MMA_MASK
	.align		4
.L_111:
        /*0038*/ 	.byte	0x03, 0x50
        /*003a*/ 	.short	0x0000


	//----- nvinfo : EIATTR_MAXREG_COUNT
	.align		4
        /*003c*/ 	.byte	0x03, 0x1b
        /*003e*/ 	.short	0x00ff


	//----- nvinfo : EIATTR_MERCURY_ISA_VERSION
	.align		4
        /*0040*/ 	.byte	0x03, 0x5f
        /*0042*/ 	.short	0x0101


	//----- nvinfo : EIATTR_VRC_CTA_INIT_COUNT
	.align		4
        /*0044*/ 	.byte	0x02, 0x4a
	.zero		1
	.zero		1


	//----- nvinfo : EIATTR_EXIT_INSTR_OFFSETS
	.align		4
        /*0048*/ 	.byte	0x04, 0x1c
        /*004a*/ 	.short	(.L_113 - .L_112)


	//   ....[0]....
.L_112:
        /*004c*/ 	.word	0x00000010


	//----- nvinfo : EIATTR_CBANK_PARAM_SIZE
	.align		4
.L_113:
        /*0050*/ 	.byte	0x03, 0x19
        /*0052*/ 	.short	0x000c


	//----- nvinfo : EIATTR_PARAM_CBANK
	.align		4
        /*0054*/ 	.byte	0x04, 0x0a
        /*0056*/ 	.short	(.L_115 - .L_114)
	.align		4
.L_114:
        /*0058*/ 	.word	index@(.nv.constant0._Z10testKerneliii)
        /*005c*/ 	.short	0x0380
        /*005e*/ 	.short	0x000c


	//----- nvinfo : EIATTR_SW_WAR
	.align		4
.L_115:
        /*0060*/ 	.byte	0x04, 0x36
        /*0062*/ 	.short	(.L_117 - .L_116)
.L_116:
        /*0064*/ 	.word	0x00000008
.L_117:


//--------------------- .nv.info._Z13testKernelPtrPKiS0_i --------------------------
	.section	.nv.info._Z13testKernelPtrPKiS0_i,"",@"SHT_CUDA_INFO"
	.sectionflags	@""
	.align	4


	//----- nvinfo : EIATTR_CUDA_API_VERSION
	.align		4
        /*0000*/ 	.byte	0x04, 0x37
        /*0002*/ 	.short	(.L_119 - .L_118)
.L_118:
        /*0004*/ 	.word	0x00000082


	//----- nvinfo : EIATTR_KPARAM_INFO
	.align		4
.L_119:
        /*0008*/ 	.byte	0x04, 0x17
        /*000a*/ 	.short	(.L_121 - .L_120)
.L_120:
        /*000c*/ 	.word	0x00000000
        /*0010*/ 	.short	0x0002
        /*0012*/ 	.short	0x0010
        /*0014*/ 	.byte	0x00, 0xf0, 0x11, 0x00


	//----- nvinfo : EIATTR_KPARAM_INFO
	.align		4
.L_121:
        /*0018*/ 	.byte	0x04, 0x17
        /*001a*/ 	.short	(.L_123 - .L_122)
.L_122:
        /*001c*/ 	.word	0x00000000
        /*0020*/ 	.short	0x0001
        /*0022*/ 	.short	0x0008
        /*0024*/ 	.byte	0x00, 0xf5, 0x21, 0x00


	//----- nvinfo : EIATTR_KPARAM_INFO
	.align		4
.L_123:
        /*0028*/ 	.byte	0x04, 0x17
        /*002a*/ 	.short	(.L_125 - .L_124)
.L_124:
        /*002c*/ 	.word	0x00000000
        /*0030*/ 	.short	0x0000
        /*0032*/ 	.short	0x0000
        /*0034*/ 	.byte	0x00, 0xf5, 0x21, 0x00


	//----- nvinfo : EIATTR_SPARSE_MMA_MASK
	.align		4
.L_125:
        /*0038*/ 	.byte	0x03, 0x50
        /*003a*/ 	.short	0x0000


	//----- nvinfo : EIATTR_MAXREG_COUNT
	.align		4
        /*003c*/ 	.byte	0x03, 0x1b
        /*003e*/ 	.short	0x00ff


	//----- nvinfo : EIATTR_MERCURY_ISA_VERSION
	.align		4
        /*0040*/ 	.byte	0x03, 0x5f
        /*0042*/ 	.short	0x0101


	//----- nvinfo : EIATTR_VRC_CTA_INIT_COUNT
	.align		4
        /*0044*/ 	.byte	0x02, 0x4a
	.zero		1
	.zero		1


	//----- nvinfo : EIATTR_EXIT_INSTR_OFFSETS
	.align		4
        /*0048*/ 	.byte	0x04, 0x1c
        /*004a*/ 	.short	(.L_127 - .L_126)


	//   ....[0]....
.L_126:
        /*004c*/ 	.word	0x00000010


	//----- nvinfo : EIATTR_CBANK_PARAM_SIZE
	.align		4
.L_127:
        /*0050*/ 	.byte	0x03, 0x19
        /*0052*/ 	.short	0x0014


	//----- nvinfo : EIATTR_PARAM_CBANK
	.align		4
        /*0054*/ 	.byte	0x04, 0x0a
        /*0056*/ 	.short	(.L_129 - .L_128)
	.align		4
.L_128:
        /*0058*/ 	.word	index@(.nv.constant0._Z13testKernelPtrPKiS0_i)
        /*005c*/ 	.short	0x0380
        /*005e*/ 	.short	0x0014


	//----- nvinfo : EIATTR_SW_WAR
	.align		4
.L_129:
        /*0060*/ 	.byte	0x04, 0x36
        /*0062*/ 	.short	(.L_131 - .L_130)
.L_130:
        /*0064*/ 	.word	0x00000008
.L_131:


//--------------------- .nv.callgraph             --------------------------
	.section	.nv.callgraph,"",@"SHT_CUDA_CALLGRAPH"
	.align	4
	.sectionentsize	8
	.align		4
        /*0000*/ 	.word	0x00000000
	.align		4
        /*0004*/ 	.word	0xffffffff
	.align		4
        /*0008*/ 	.word	0x00000000
	.align		4
        /*000c*/ 	.word	0xfffffffe
	.align		4
        /*0010*/ 	.word	0x00000000
	.align		4
        /*0014*/ 	.word	0xfffffffd
	.align		4
        /*0018*/ 	.word	0x00000000
	.align		4
        /*001c*/ 	.word	0xfffffffc


//--------------------- .text._Z11foo_kernel5j    --------------------------
	.section	.text._Z11foo_kernel5j,"ax",@progbits
	.align	128
        .global         _Z11foo_kernel5j
        .type           _Z11foo_kernel5j,@function
        .size           _Z11foo_kernel5j,(.L_x_8 - _Z11foo_kernel5j)
        .other          _Z11foo_kernel5j,@"STO_CUDA_ENTRY STV_DEFAULT"
_Z11foo_kernel5j:
.text._Z11foo_kernel5j:
[----:B------:R-:W-:Y:S01]  /*0000*/  LDC R1, c[0x0][0x37c] ;  /* 0x0000df00ff017b82 */ /* 0x000fe20000000800 */
[----:B------:R-:W-:Y:S05]  /*0010*/  EXIT ;  /* 0x000000000000794d */ /* 0x000fea0003800000 */
.L_x_0:
[----:B------:R-:W-:-:S00]  /*0020*/  BRA `(.L_x_0) ;  /* 0xfffffffc00fc7947 */ /* 0x000fc0000383ffff */
[----:B------:R-:W-:-:S00]  /*0030*/  NOP ;  /* 0x0000000000007918 */ /* 0x000fc00000000000 */
        /* <DEDUP_REMOVED lines=12> */
.L_x_8:


//--------------------- .text._Z11foo_kernel3Pi   --------------------------
	.section	.text._Z11foo_kernel3Pi,"ax",@progbits
	.align	128
        .global         _Z11foo_kernel3Pi
        .type           _Z11foo_kernel3Pi,@function
        .size           _Z11foo_kernel3Pi,(.L_x_9 - _Z11foo_kernel3Pi)
        .other          _Z11foo_kernel3Pi,@"STO_CUDA_ENTRY STV_DEFAULT"
_Z11foo_kernel3Pi:
.text._Z11foo_kernel3Pi:
[----:B------:R-:W-:Y:S01]  /*0000*/  LDC R1, c[0x0][0x37c] ;  /* 0x0000df00ff017b82 */ /* 0x000fe20000000800 */
[----:B------:R-:W-:Y:S05]  /*0010*/  EXIT ;  /* 0x000000000000794d */ /* 0x000fea0003800000 */
.L_x_1:
        /* <DEDUP_REMOVED lines=14> */
.L_x_9:


//--------------------- .text._Z10foo_kerneliii   --------------------------
	.section	.text._Z10foo_kerneliii,"ax",@progbits
	.align	128
        .global         _Z10foo_kerneliii
        .type           _Z10foo_kerneliii,@function
        .size           _Z10foo_kerneliii,(.L_x_10 - _Z10foo_kerneliii)
        .other          _Z10foo_kerneliii,@"STO_CUDA_ENTRY STV_DEFAULT"
_Z10foo_kerneliii:
.text._Z10foo_kerneliii:
[----:B------:R-:W-:Y:S01]  /*0000*/  LDC R1, c[0x0][0x37c] ;  /* 0x0000df00ff017b82 */ /* 0x000fe20000000800 */
[----:B------:R-:W-:Y:S05]  /*0010*/  EXIT ;  /* 0x000000000000794d */ /* 0x000fea0003800000 */
.L_x_2:
        /* <DEDUP_REMOVED lines=14> */
.L_x_10:


//--------------------- .text._Z13helloFromGPU2v  --------------------------
	.section	.text._Z13helloFromGPU2v,"ax",@progbits
	.align	128
        .global         _Z13helloFromGPU2v
        .type           _Z13helloFromGPU2v,@function
        .size           _Z13helloFromGPU2v,(.L_x_11 - _Z13helloFromGPU2v)
        .other          _Z13helloFromGPU2v,@"STO_CUDA_ENTRY STV_DEFAULT"
_Z13helloFromGPU2v:
.text._Z13helloFromGPU2v:
[----:B------:R-:W-:Y:S01]  /*0000*/  LDC R1, c[0x0][0x37c] ;  /* 0x0000df00ff017b82 */ /* 0x000fe20000000800 */
[----:B------:R-:W-:Y:S05]  /*0010*/  EXIT ;  /* 0x000000000000794d */ /* 0x000fea0003800000 */
.L_x_3:
        /* <DEDUP_REMOVED lines=14> */
.L_x_11:


//--------------------- .text._Z12helloFromGPUv   --------------------------
	.section	.text._Z12helloFromGPUv,"ax",@progbits
	.align	128
        .global         _Z12helloFromGPUv
        .type           _Z12helloFromGPUv,@function
        .size           _Z12helloFromGPUv,(.L_x_12 - _Z12helloFromGPUv)
        .other          _Z12helloFromGPUv,@"STO_CUDA_ENTRY STV_DEFAULT"
_Z12helloFromGPUv:
.text._Z12helloFromGPUv:
[----:B------:R-:W-:Y:S01]  /*0000*/  LDC R1, c[0x0][0x37c] ;  /* 0x0000df00ff017b82 */ /* 0x000fe20000000800 */
[----:B------:R-:W-:Y:S05]  /*0010*/  EXIT ;  /* 0x000000000000794d */ /* 0x000fea0003800000 */
.L_x_4:
        /* <DEDUP_REMOVED lines=14> */
.L_x_12:


//--------------------- .text._Z12helloFromGPUi   --------------------------
	.section	.text._Z12helloFromGPUi,"ax",@progbits
	.align	128
        .global         _Z12helloFromGPUi
        .type           _Z12helloFromGPUi,@function
        .size           _Z12helloFromGPUi,(.L_x_13 - _Z12helloFromGPUi)
        .other          _Z12helloFromGPUi,@"STO_CUDA_ENTRY STV_DEFAULT"
_Z12helloFromGPUi:
.text._Z12helloFromGPUi:
[----:B------:R-:W-:Y:S01]  /*0000*/  LDC R1, c[0x0][0x37c] ;  /* 0x0000df00ff017b82 */ /* 0x000fe20000000800 */
[----:B------:R-:W-:Y:S05]  /*0010*/  EXIT ;  /* 0x000000000000794d */ /* 0x000fea0003800000 */
.L_x_5:
        /* <DEDUP_REMOVED lines=14> */
.L_x_13:


//--------------------- .text._Z10testKerneliii   --------------------------
	.section	.text._Z10testKerneliii,"ax",@progbits
	.align	128
        .global         _Z10testKerneliii
        .type           _Z10testKerneliii,@function
        .size           _Z10testKerneliii,(.L_x_14 - _Z10testKerneliii)
        .other          _Z10testKerneliii,@"STO_CUDA_ENTRY STV_DEFAULT"
_Z10testKerneliii:
.text._Z10testKerneliii:
[----:B------:R-:W-:Y:S01]  /*0000*/  LDC R1, c[0x0][0x37c] ;  /* 0x0000df00ff017b82 */ /* 0x000fe20000000800 */
[----:B------:R-:W-:Y:S05]  /*0010*/  EXIT ;  /* 0x000000000000794d */ /* 0x000fea0003800000 */
.L_x_6:
        /* <DEDUP_REMOVED lines=14> */
.L_x_14:


//--------------------- .text._Z13testKernelPtrPKiS0_i --------------------------
	.section	.text._Z13testKernelPtrPKiS0_i,"ax",@progbits
	.align	128
        .global         _Z13testKernelPtrPKiS0_i
        .type           _Z13testKernelPtrPKiS0_i,@function
        .size           _Z13testKernelPtrPKiS0_i,(.L_x_15 - _Z13testKernelPtrPKiS0_i)
        .other          _Z13testKernelPtrPKiS0_i,@"STO_CUDA_ENTRY STV_DEFAULT"
_Z13testKernelPtrPKiS0_i:
.text._Z13testKernelPtrPKiS0_i:
[----:B------:R-:W-:Y:S01]  /*0000*/  LDC R1, c[0x0][0x37c] ;  /* 0x0000df00ff017b82 */ /* 0x000fe20000000800 */
[----:B------:R-:W-:Y:S05]  /*0010*/  EXIT ;  /* 0x000000000000794d */ /* 0x000fea0003800000 */
.L_x_7:
        /* <DEDUP_REMOVED lines=14> */
.L_x_15:


//--------------------- .nv.shared.reserved.0     --------------------------
	.section	.nv.shared.reserved.0,"aw",@nobits
	.weak		__nv_reservedSMEM_offset_0_alias
	.size		__nv_reservedSMEM_offset_0_alias, 0, 64
	.other		__nv_reservedSMEM_offset_0_alias,@"STO_CUDA_RESERVED_SHARED STV_DEFAULT"
__nv_reservedSMEM_offset_0_alias:
	.zero		0
	.zero		64


//--------------------- .nv.constant0._Z11foo_kernel5j --------------------------
	.section	.nv.constant0._Z11foo_kernel5j,"a",@progbits
	.sectionflags	@""
	.align	4
.nv.constant0._Z11foo_kernel5j:
	.zero		900


//--------------------- .nv.constant0._Z11foo_kernel3Pi --------------------------
	.section	.nv.constant0._Z11foo_kernel3Pi,"a",@progbits
	.sectionflags	@""
	.align	4
.nv.constant0._Z11foo_kernel3Pi:
	.zero		904


//--------------------- .nv.constant0._Z10foo_kerneliii --------------------------
	.section	.nv.constant0._Z10foo_kerneliii,"a",@progbits
	.sectionflags	@""
	.align	4
.nv.constant0._Z10foo_kerneliii:
	.zero		908


//--------------------- .nv.constant0._Z13helloFromGPU2v --------------------------
	.section	.nv.constant0._Z13helloFromGPU2v,"a",@progbits
	.sectionflags	@""
	.align	4
.nv.constant0._Z13helloFromGPU2v:
	.zero		896


//--------------------- .nv.constant0._Z12helloFromGPUv --------------------------
	.section	.nv.constant0._Z12helloFromGPUv,"a",@progbits
	.sectionflags	@""
	.align	4
.nv.constant0._Z12helloFromGPUv:
	.zero		896


//--------------------- .nv.constant0._Z12helloFromGPUi --------------------------
	.section	.nv.constant0._Z12helloFromGPUi,"a",@progbits
	.sectionflags	@""
	.align	4
.nv.constant0._Z12helloFromGPUi:
	.zero		900


//--------------------- .nv.constant0._Z10testKerneliii --------------------------
	.section	.nv.constant0._Z10testKerneliii,"a",@progbits
	.sectionflags	@""
	.align	4
.nv.constant0._Z10testKerneliii:
	.zero		908


//--------------------- .nv.constant0._Z13testKernelPtrPKiS0_i --------------------------
	.section	.nv.constant0._Z13testKernelPtrPKiS0_i,"a",@progbits
	.sectionflags	@""
	.align	4
.nv.constant0._Z13testKernelPtrPKiS0_i:
	.zero		916


//--------------------- SYMBOLS --------------------------

	.type		.nv.reservedSmem.offset0,@object
	.size		.nv.reservedSmem.offset0,0x4
